	.headerflags	@"EF_CUDA_TEXMODE_UNIFIED EF_CUDA_64BIT_ADDRESS EF_CUDA_ACCELERATORS EF_CUDA_SM90 EF_CUDA_VIRTUAL_SM(EF_CUDA_SM90)"
	.elftype	@"ET_EXEC"


//--------------------- .nv.info                  --------------------------
	.section	.nv.info,"",@"SHT_CUDA_INFO"
	.align	4


	//----- nvinfo : EIATTR_REGCOUNT
	.align		4
        /*0000*/ 	.byte	0x04, 0x2f
        /*0002*/ 	.short	(.L_2 - .L_1)
	.align		4
.L_1:
        /*0004*/ 	.word	index@(triton_poi_fused_cat_39)
        /*0008*/ 	.word	0x0000001c


	//----- nvinfo : EIATTR_MIN_STACK_SIZE
	.align		4
.L_2:
        /*000c*/ 	.byte	0x04, 0x12
        /*000e*/ 	.short	(.L_4 - .L_3)
	.align		4
.L_3:
        /*0010*/ 	.word	index@(triton_poi_fused_cat_39)
        /*0014*/ 	.word	0x00000000


	//----- nvinfo : EIATTR_FRAME_SIZE
	.align		4
.L_4:
        /*0018*/ 	.byte	0x04, 0x11
        /*001a*/ 	.short	(.L_6 - .L_5)
	.align		4
.L_5:
        /*001c*/ 	.word	index@(triton_poi_fused_cat_39)
        /*0020*/ 	.word	0x00000000


	//----- nvinfo : EIATTR_MIN_STACK_SIZE
	.align		4
.L_6:
        /*0024*/ 	.byte	0x04, 0x12
        /*0026*/ 	.short	(.L_8 - .L_7)
	.align		4
.L_7:
        /*0028*/ 	.word	index@(triton_poi_fused_cat_39)
        /*002c*/ 	.word	0x00000000
.L_8:


//--------------------- .nv.info.triton_poi_fused_cat_39 --------------------------
	.section	.nv.info.triton_poi_fused_cat_39,"",@"SHT_CUDA_INFO"
	.sectionflags	@""
	.align	4


	//----- nvinfo : EIATTR_CUDA_API_VERSION
	.align		4
        /*0000*/ 	.byte	0x04, 0x37
        /*0002*/ 	.short	(.L_10 - .L_9)
.L_9:
        /*0004*/ 	.word	0x0000007c


	//----- nvinfo : EIATTR_KPARAM_INFO
	.align		4
.L_10:
        /*0008*/ 	.byte	0x04, 0x17
        /*000a*/ 	.short	(.L_12 - .L_11)
.L_11:
        /*000c*/ 	.word	0x00000000
        /*0010*/ 	.short	0x0009
        /*0012*/ 	.short	0x0048
        /*0014*/ 	.byte	0x00, 0xf0, 0x11, 0x00


	//----- nvinfo : EIATTR_KPARAM_INFO
	.align		4
.L_12:
        /*0018*/ 	.byte	0x04, 0x17
        /*001a*/ 	.short	(.L_14 - .L_13)
.L_13:
        /*001c*/ 	.word	0x00000000
        /*0020*/ 	.short	0x0008
        /*0022*/ 	.short	0x0040
        /*0024*/ 	.byte	0x00, 0xf4, 0x21, 0x00


	//----- nvinfo : EIATTR_KPARAM_INFO
	.align		4
.L_14:
        /*0028*/ 	.byte	0x04, 0x17
        /*002a*/ 	.short	(.L_16 - .L_15)
.L_15:
        /*002c*/ 	.word	0x00000000
        /*0030*/ 	.short	0x0007
        /*0032*/ 	.short	0x0038
        /*0034*/ 	.byte	0x00, 0xf4, 0x21, 0x00


	//----- nvinfo : EIATTR_KPARAM_INFO
	.align		4
.L_16:
        /*0038*/ 	.byte	0x04, 0x17
        /*003a*/ 	.short	(.L_18 - .L_17)
.L_17:
        /*003c*/ 	.word	0x00000000
        /*0040*/ 	.short	0x0006
        /*0042*/ 	.short	0x0030
        /*0044*/ 	.byte	0x00, 0xf4, 0x21, 0x00


	//----- nvinfo : EIATTR_KPARAM_INFO
	.align		4
.L_18:
        /*0048*/ 	.byte	0x04, 0x17
        /*004a*/ 	.short	(.L_20 - .L_19)
.L_19:
        /*004c*/ 	.word	0x00000000
        /*0050*/ 	.short	0x0005
        /*0052*/ 	.short	0x0028
        /*0054*/ 	.byte	0x00, 0xf4, 0x21, 0x00


	//----- nvinfo : EIATTR_KPARAM_INFO
	.align		4
.L_20:
        /*0058*/ 	.byte	0x04, 0x17
        /*005a*/ 	.short	(.L_22 - .L_21)
.L_21:
        /*005c*/ 	.word	0x00000000
        /*0060*/ 	.short	0x0004
        /*0062*/ 	.short	0x0020
        /*0064*/ 	.byte	0x00, 0xf4, 0x21, 0x00


	//----- nvinfo : EIATTR_KPARAM_INFO
	.align		4
.L_22:
        /*0068*/ 	.byte	0x04, 0x17
        /*006a*/ 	.short	(.L_24 - .L_23)
.L_23:
        /*006c*/ 	.word	0x00000000
        /*0070*/ 	.short	0x0003
        /*0072*/ 	.short	0x0018
        /*0074*/ 	.byte	0x00, 0xf4, 0x21, 0x00


	//----- nvinfo : EIATTR_KPARAM_INFO
	.align		4
.L_24:
        /*0078*/ 	.byte	0x04, 0x17
        /*007a*/ 	.short	(.L_26 - .L_25)
.L_25:
        /*007c*/ 	.word	0x00000000
        /*0080*/ 	.short	0x0002
        /*0082*/ 	.short	0x0010
        /*0084*/ 	.byte	0x00, 0xf4, 0x21, 0x00


	//----- nvinfo : EIATTR_KPARAM_INFO
	.align		4
.L_26:
        /*0088*/ 	.byte	0x04, 0x17
        /*008a*/ 	.short	(.L_28 - .L_27)
.L_27:
        /*008c*/ 	.word	0x00000000
        /*0090*/ 	.short	0x0001
        /*0092*/ 	.short	0x0008
        /*0094*/ 	.byte	0x00, 0xf4, 0x21, 0x00


	//----- nvinfo : EIATTR_KPARAM_INFO
	.align		4
.L_28:
        /*0098*/ 	.byte	0x04, 0x17
        /*009a*/ 	.short	(.L_30 - .L_29)
.L_29:
        /*009c*/ 	.word	0x00000000
        /*00a0*/ 	.short	0x0000
        /*00a2*/ 	.short	0x0000
        /*00a4*/ 	.byte	0x00, 0xf4, 0x21, 0x00


	//----- nvinfo : EIATTR_SPARSE_MMA_MASK
	.align		4
.L_30:
        /*00a8*/ 	.byte	0x03, 0x50
        /*00aa*/ 	.short	0x0000


	//----- nvinfo : EIATTR_MAXREG_COUNT
	.align		4
        /*00ac*/ 	.byte	0x03, 0x1b
        /*00ae*/ 	.short	0x00ff


	//----- nvinfo : EIATTR_EXIT_INSTR_OFFSETS
	.align		4
        /*00b0*/ 	.byte	0x04, 0x1c
        /*00b2*/ 	.short	(.L_32 - .L_31)


	//   ....[0]....
.L_31:
        /*00b4*/ 	.word	0x00000c10


	//----- nvinfo : EIATTR_REQNTID
	.align		4
.L_32:
        /*00b8*/ 	.byte	0x04, 0x10
        /*00ba*/ 	.short	(.L_34 - .L_33)
.L_33:
        /*00bc*/ 	.word	0x00000100
        /*00c0*/ 	.word	0x00000001
        /*00c4*/ 	.word	0x00000001


	//----- nvinfo : EIATTR_CBANK_PARAM_SIZE
	.align		4
.L_34:
        /*00c8*/ 	.byte	0x03, 0x19
        /*00ca*/ 	.short	0x004c


	//----- nvinfo : EIATTR_PARAM_CBANK
	.align		4
        /*00cc*/ 	.byte	0x04, 0x0a
        /*00ce*/ 	.short	(.L_36 - .L_35)
	.align		4
.L_35:
        /*00d0*/ 	.word	index@(.nv.constant0.triton_poi_fused_cat_39)
        /*00d4*/ 	.short	0x0210
        /*00d6*/ 	.short	0x004c


	//----- nvinfo : EIATTR_SW_WAR
	.align		4
.L_36:
        /*00d8*/ 	.byte	0x04, 0x36
        /*00da*/ 	.short	(.L_38 - .L_37)
.L_37:
        /*00dc*/ 	.word	0x00000008
.L_38:


//--------------------- .nv.callgraph             --------------------------
	.section	.nv.callgraph,"",@"SHT_CUDA_CALLGRAPH"
	.align	4
	.sectionentsize	8
	.align		4
        /*0000*/ 	.word	0x00000000
	.align		4
        /*0004*/ 	.word	0xffffffff
	.align		4
        /*0008*/ 	.word	0x00000000
	.align		4
        /*000c*/ 	.word	0xfffffffe
	.align		4
        /*0010*/ 	.word	0x00000000
	.align		4
        /*0014*/ 	.word	0xfffffffd
	.align		4
        /*0018*/ 	.word	0x00000000
	.align		4
        /*001c*/ 	.word	0xfffffffc


//--------------------- .nv.constant4             --------------------------
	.section	.nv.constant4,"a",@progbits
	.align	8
	.align		8
.nv.constant4:
        /*0000*/ 	.dword	_$_str


//--------------------- .text.triton_poi_fused_cat_39 --------------------------
	.section	.text.triton_poi_fused_cat_39,"ax",@progbits
	.align	128
        .global         triton_poi_fused_cat_39
        .type           triton_poi_fused_cat_39,@function
        .size           triton_poi_fused_cat_39,(.L_x_1 - triton_poi_fused_cat_39)
        .other          triton_poi_fused_cat_39,@"STO_CUDA_ENTRY STV_DEFAULT"
triton_poi_fused_cat_39:
.text.triton_poi_fused_cat_39:
[----:B------:R-:W-:Y:S01]  /*0000*/  LDC R1, c[0x0][0x28] ;  /* 0x00000a00ff017b82 */ /* 0x000fe20000000800 */
[----:B------:R-:W1:Y:S07]  /*0010*/  S2R R0, SR_TID.X ;  /* 0x0000000000007919 */ /* 0x000e6e0000002100 */
[----:B------:R-:W2:Y:S01]  /*0020*/  LDC.64 R16, c[0x0][0x228] ;  /* 0x00008a00ff107b82 */ /* 0x000ea20000000a00 */
[----:B------:R-:W-:Y:S01]  /*0030*/  CS2R R8, SRZ ;  /* 0x0000000000087805 */ /* 0x000fe2000001ff00 */
[----:B------:R-:W-:Y:S01]  /*0040*/  ULDC.64 UR4, c[0x0][0x208] ;  /* 0x0000820000047ab9 */ /* 0x000fe20000000a00 */
[----:B------:R-:W3:Y:S01]  /*0050*/  S2R R5, SR_CTAID.X ;  /* 0x0000000000057919 */ /* 0x000ee20000002500 */
[----:B------:R-:W-:-:S04]  /*0060*/  ULDC.64 UR6, c[0x0][0x230] ;  /* 0x00008c0000067ab9 */ /* 0x000fc80000000a00 */
[----:B------:R-:W4:Y:S01]  /*0070*/  LDC.64 R6, c[0x0][0x220] ;  /* 0x00008800ff067b82 */ /* 0x000f220000000a00 */
[----:B-1----:R-:W-:Y:S01]  /*0080*/  IMAD.SHL.U32 R0, R0, 0x2, RZ ;  /* 0x0000000200007824 */ /* 0x002fe200078e00ff */
[----:B---3--:R-:W-:-:S04]  /*0090*/  SHF.R.S32.HI R15, RZ, 0x16, R5 ;  /* 0x00000016ff0f7819 */ /* 0x008fc80000011405 */
[----:B------:R-:W-:Y:S02]  /*00a0*/  LOP3.LUT R0, R0, 0x1fe, RZ, 0xc0, !PT ;  /* 0x000001fe00007812 */ /* 0x000fe400078ec0ff */
[----:B------:R-:W-:-:S03]  /*00b0*/  SGXT R15, R15, 0x1 ;  /* 0x000000010f0f781a */ /* 0x000fc60000000200 */
[----:B------:R-:W-:Y:S02]  /*00c0*/  IMAD R10, R5, 0x200, R0 ;  /* 0x00000200050a7824 */ /* 0x000fe400078e0200 */
[----:B------:R-:W1:Y:S03]  /*00d0*/  LDC.64 R4, c[0x0][0x238] ;  /* 0x00008e00ff047b82 */ /* 0x000e660000000a00 */
[----:B------:R-:W-:Y:S02]  /*00e0*/  SHF.R.S32.HI R3, RZ, 0x1f, R10 ;  /* 0x0000001fff037819 */ /* 0x000fe4000001140a */
[-C--:B------:R-:W-:Y:S02]  /*00f0*/  LEA.HI R2, R15, R10.reuse, RZ, 0xc ;  /* 0x0000000a0f027211 */ /* 0x080fe400078f60ff */
[----:B------:R-:W-:Y:S02]  /*0100*/  LEA.HI R0, R3, R10, RZ, 0x8 ;  /* 0x0000000a03007211 */ /* 0x000fe400078f40ff */
[----:B------:R-:W-:-:S02]  /*0110*/  SHF.R.S32.HI R2, RZ, 0xc, R2 ;  /* 0x0000000cff027819 */ /* 0x000fc40000011402 */
[----:B------:R-:W-:Y:S02]  /*0120*/  LOP3.LUT R11, R0, 0xffffff00, RZ, 0xc0, !PT ;  /* 0xffffff00000b7812 */ /* 0x000fe400078ec0ff */
[--C-:B------:R-:W-:Y:S02]  /*0130*/  SHF.R.S32.HI R12, RZ, 0x8, R0.reuse ;  /* 0x00000008ff0c7819 */ /* 0x100fe40000011400 */
[----:B------:R-:W-:Y:S01]  /*0140*/  SHF.R.S32.HI R3, RZ, 0x1f, R0 ;  /* 0x0000001fff037819 */ /* 0x000fe20000011400 */
[----:B------:R-:W-:-:S03]  /*0150*/  IMAD.IADD R11, R10, 0x1, -R11 ;  /* 0x000000010a0b7824 */ /* 0x000fc600078e0a0b */
[----:B------:R-:W-:Y:S02]  /*0160*/  LEA.HI R0, R3, R12, RZ, 0x4 ;  /* 0x0000000c03007211 */ /* 0x000fe400078f20ff */
[----:B------:R-:W-:Y:S02]  /*0170*/  ISETP.GT.AND P1, PT, R11, 0x7f, PT ;  /* 0x0000007f0b00780c */ /* 0x000fe40003f24270 */
[----:B------:R-:W-:Y:S02]  /*0180*/  LOP3.LUT R13, R0, 0xfffffff0, RZ, 0xc0, !PT ;  /* 0xfffffff0000d7812 */ /* 0x000fe400078ec0ff */
[----:B------:R-:W-:-:S03]  /*0190*/  LEA.HI R0, R2, R2, RZ, 0x4 ;  /* 0x0000000202007211 */ /* 0x000fc600078f20ff */
[----:B------:R-:W-:Y:S01]  /*01a0*/  IMAD.IADD R13, R12, 0x1, -R13 ;  /* 0x000000010c0d7824 */ /* 0x000fe200078e0a0d */
[----:B------:R-:W-:-:S03]  /*01b0*/  LOP3.LUT R19, R0, 0xfffffff0, RZ, 0xc0, !PT ;  /* 0xfffffff000137812 */ /* 0x000fc600078ec0ff */
[----:B--2---:R-:W-:Y:S01]  /*01c0*/  IMAD.WIDE R22, R13, 0x8, R16 ;  /* 0x000000080d167825 */ /* 0x004fe200078e0210 */
[----:B------:R-:W-:-:S03]  /*01d0*/  CS2R R16, SRZ ;  /* 0x0000000000107805 */ /* 0x000fc6000001ff00 */
[----:B------:R-:W-:Y:S01]  /*01e0*/  IMAD.IADD R0, R2, 0x1, -R19 ;  /* 0x0000000102007824 */ /* 0x000fe200078e0a13 */
[----:B------:R2:W3:Y:S01]  /*01f0*/  @P1 LDG.E.EL.64 R8, desc[UR4][R22.64] ;  /* 0x0000000416081981 */ /* 0x0004e2000c2e1b00 */
[----:B-1----:R-:W-:Y:S01]  /*0200*/  IMAD.WIDE R24, R13, 0x8, R4 ;  /* 0x000000080d187825 */ /* 0x002fe200078e0204 */
[----:B------:R-:W1:Y:S03]  /*0210*/  LDC.64 R18, c[0x0][0x210] ;  /* 0x00008400ff127b82 */ /* 0x000e660000000a00 */
[----:B----4-:R-:W-:-:S05]  /*0220*/  IMAD.WIDE R20, R0, 0x8, R6 ;  /* 0x0000000800147825 */ /* 0x010fca00078e0206 */
[----:B------:R4:W5:Y:S01]  /*0230*/  @P1 LDG.E.EL.64 R16, desc[UR4][R20.64] ;  /* 0x0000000414101981 */ /* 0x000962000c2e1b00 */
[----:B------:R-:W-:-:S06]  /*0240*/  CS2R R6, SRZ ;  /* 0x0000000000067805 */ /* 0x000fcc000001ff00 */
[----:B------:R-:W5:Y:S01]  /*0250*/  @P1 LDG.E.EL.64 R6, desc[UR4][R24.64] ;  /* 0x0000000418061981 */ /* 0x000f62000c2e1b00 */
[----:B------:R-:W-:Y:S01]  /*0260*/  ISETP.GE.AND P0, PT, R11, 0x80, PT ;  /* 0x000000800b00780c */ /* 0x000fe20003f06270 */
[----:B------:R-:W-:-:S04]  /*0270*/  IMAD R5, R12, 0x80, R11 ;  /* 0x000000800c057824 */ /* 0x000fc800078e020b */
[----:B-1----:R-:W-:Y:S01]  /*0280*/  IMAD.WIDE R18, R5, 0x4, R18 ;  /* 0x0000000405127825 */ /* 0x002fe200078e0212 */
[----:B------:R-:W-:-:S07]  /*0290*/  CS2R R4, SRZ ;  /* 0x0000000000047805 */ /* 0x000fce000001ff00 */
[----:B------:R1:W5:Y:S01]  /*02a0*/  @!P0 LDG.E.EL.64 R4, desc[UR4][R18.64] ;  /* 0x0000000412048981 */ /* 0x000362000c2e1b00 */
[----:B------:R-:W-:-:S04]  /*02b0*/  LEA.HI R3, R3, R12, RZ, 0x8 ;  /* 0x0000000c03037211 */ /* 0x000fc800078f40ff */
[----:B--2---:R-:W-:Y:S02]  /*02c0*/  LOP3.LUT R22, R3, 0xffffff00, RZ, 0xc0, !PT ;  /* 0xffffff0003167812 */ /* 0x004fe400078ec0ff */
[----:B---3--:R-:W-:Y:S02]  /*02d0*/  SEL R14, R9, RZ, P1 ;  /* 0x000000ff090e7207 */ /* 0x008fe40000800000 */
[----:B----4-:R-:W-:Y:S02]  /*02e0*/  SEL R21, R8, RZ, P1 ;  /* 0x000000ff08157207 */ /* 0x010fe40000800000 */
[----:B------:R-:W-:-:S04]  /*02f0*/  SHF.R.U32.HI R9, RZ, 0x1b, R14 ;  /* 0x0000001bff097819 */ /* 0x000fc8000001160e */
[----:B------:R-:W-:Y:S02]  /*0300*/  LOP3.LUT R8, R9, 0x10, RZ, 0xc0, !PT ;  /* 0x0000001009087812 */ /* 0x000fe400078ec0ff */
[----:B-----5:R-:W-:Y:S02]  /*0310*/  SEL R2, R17, RZ, P1 ;  /* 0x000000ff11027207 */ /* 0x020fe40000800000 */
[----:B------:R-:W-:Y:S02]  /*0320*/  IADD3 R8, P2, R8, R21, RZ ;  /* 0x0000001508087210 */ /* 0x000fe40007f5e0ff */
[----:B------:R-:W-:Y:S02]  /*0330*/  SHF.R.U32.HI R9, RZ, 0x1b, R2 ;  /* 0x0000001bff097819 */ /* 0x000fe40000011602 */
[----:B------:R-:W-:Y:S02]  /*0340*/  SEL R17, R16, RZ, P1 ;  /* 0x000000ff10117207 */ /* 0x000fe40000800000 */
[----:B------:R-:W-:Y:S01]  /*0350*/  LOP3.LUT R16, R9, 0x10, RZ, 0xc0, !PT ;  /* 0x0000001009107812 */ /* 0x000fe200078ec0ff */
[----:B------:R-:W-:Y:S01]  /*0360*/  IMAD.X R9, RZ, RZ, R14, P2 ;  /* 0x000000ffff097224 */ /* 0x000fe200010e060e */
[----:B-1----:R-:W-:-:S02]  /*0370*/  LEA R18, P3, R8, UR6, 0x9 ;  /* 0x0000000608127c11 */ /* 0x002fc4000f8648ff */
[----:B------:R-:W-:Y:S02]  /*0380*/  SEL R14, R7, RZ, P1 ;  /* 0x000000ff070e7207 */ /* 0x000fe40000800000 */
[----:B------:R-:W-:Y:S01]  /*0390*/  IADD3 R17, P2, R16, R17, RZ ;  /* 0x0000001110117210 */ /* 0x000fe20007f5e0ff */
[----:B------:R-:W-:Y:S01]  /*03a0*/  VIADD R16, R10, 0x1 ;  /* 0x000000010a107836 */ /* 0x000fe20000000000 */
[----:B------:R-:W-:Y:S02]  /*03b0*/  LEA.HI.X R7, R8, UR7, R9, 0x9, P3 ;  /* 0x0000000708077c11 */ /* 0x000fe400098f4c09 */
[----:B------:R-:W1:Y:S01]  /*03c0*/  LDC.64 R8, c[0x0][0x240] ;  /* 0x00009000ff087b82 */ /* 0x000e620000000a00 */
[----:B------:R-:W-:Y:S01]  /*03d0*/  SHF.R.U32.HI R21, RZ, 0x1b, R14 ;  /* 0x0000001bff157819 */ /* 0x000fe2000001160e */
[----:B------:R-:W-:Y:S01]  /*03e0*/  IMAD.X R2, RZ, RZ, R2, P2 ;  /* 0x000000ffff027224 */ /* 0x000fe200010e0602 */
[----:B------:R-:W-:Y:S02]  /*03f0*/  SEL R20, R6, RZ, P1 ;  /* 0x000000ff06147207 */ /* 0x000fe40000800000 */
[----:B------:R-:W-:-:S02]  /*0400*/  LEA.HI R6, R15, R10, RZ, 0x10 ;  /* 0x0000000a0f067211 */ /* 0x000fc400078f80ff */
[----:B------:R-:W-:Y:S02]  /*0410*/  LOP3.LUT R21, R21, 0x10, RZ, 0xc0, !PT ;  /* 0x0000001015157812 */ /* 0x000fe400078ec0ff */
[----:B------:R-:W-:Y:S01]  /*0420*/  LEA.HI R19, R15, R16, RZ, 0x8 ;  /* 0x000000100f137211 */ /* 0x000fe200078f40ff */
[C---:B------:R-:W-:Y:S01]  /*0430*/  IMAD.SHL.U32 R15, R17.reuse, 0x2000, RZ ;  /* 0x00002000110f7824 */ /* 0x040fe200078e00ff */
[----:B------:R-:W-:Y:S02]  /*0440*/  SHF.L.U64.HI R2, R17, 0xd, R2 ;  /* 0x0000000d11027819 */ /* 0x000fe40000010202 */
[----:B------:R-:W-:Y:S02]  /*0450*/  IADD3 R21, P3, R21, R20, RZ ;  /* 0x0000001415157210 */ /* 0x000fe40007f7e0ff */
[----:B------:R-:W-:Y:S02]  /*0460*/  SHF.R.S32.HI R17, RZ, 0x10, R6 ;  /* 0x00000010ff117819 */ /* 0x000fe40000011406 */
[----:B------:R-:W-:Y:S01]  /*0470*/  IADD3 R6, P2, R15, R18, RZ ;  /* 0x000000120f067210 */ /* 0x000fe20007f5e0ff */
[----:B------:R-:W-:Y:S01]  /*0480*/  IMAD.X R18, RZ, RZ, R14, P3 ;  /* 0x000000ffff127224 */ /* 0x000fe200018e060e */
[----:B------:R-:W-:Y:S01]  /*0490*/  LOP3.LUT R19, R19, 0xffff00, RZ, 0xc0, !PT ;  /* 0x00ffff0013137812 */ /* 0x000fe200078ec0ff */
[----:B------:R-:W-:Y:S01]  /*04a0*/  IMAD.SHL.U32 R17, R17, 0x8000, RZ ;  /* 0x0000800011117824 */ /* 0x000fe200078e00ff */
[----:B------:R-:W-:Y:S01]  /*04b0*/  LEA R14, P3, R21, UR6, 0x9 ;  /* 0x00000006150e7c11 */ /* 0x000fe2000f8648ff */
[----:B------:R-:W-:-:S02]  /*04c0*/  IMAD.X R7, R2, 0x1, R7, P2 ;  /* 0x0000000102077824 */ /* 0x000fc400010e0607 */
[----:B------:R-:W-:Y:S01]  /*04d0*/  IMAD.IADD R16, R16, 0x1, -R19 ;  /* 0x0000000110107824 */ /* 0x000fe200078e0a13 */
[----:B------:R-:W-:Y:S01]  /*04e0*/  LEA.HI.X R21, R21, UR7, R18, 0x9, P3 ;  /* 0x0000000715157c11 */ /* 0x000fe200098f4c12 */
[C---:B------:R-:W-:Y:S01]  /*04f0*/  IMAD.WIDE R18, R17.reuse, 0x4, R6 ;  /* 0x0000000411127825 */ /* 0x040fe200078e0206 */
[----:B------:R-:W-:Y:S01]  /*0500*/  IADD3 R14, P2, R14, R15, RZ ;  /* 0x0000000f0e0e7210 */ /* 0x000fe20007f5e0ff */
[----:B------:R-:W2:Y:S01]  /*0510*/  LDC.64 R6, c[0x0][0x218] ;  /* 0x00008600ff067b82 */ /* 0x000ea20000000a00 */
[----:B------:R-:W-:Y:S01]  /*0520*/  IADD3 R22, R17, R12, -R22 ;  /* 0x0000000c11167210 */ /* 0x000fe20007ffe816 */
[----:B------:R-:W-:Y:S02]  /*0530*/  ULDC.64 UR6, c[0x0][0x218] ;  /* 0x0000860000067ab9 */ /* 0x000fe40000000a00 */
[----:B------:R-:W-:Y:S01]  /*0540*/  IMAD.X R15, R21, 0x1, R2, P2 ;  /* 0x00000001150f7824 */ /* 0x000fe200010e0602 */
[----:B------:R-:W-:Y:S01]  /*0550*/  CS2R R2, SRZ ;  /* 0x0000000000027805 */ /* 0x000fe2000001ff00 */
[----:B-1----:R-:W-:-:S02]  /*0560*/  IMAD.WIDE R20, R13, 0x4, R8 ;  /* 0x000000040d147825 */ /* 0x002fc400078e0208 */
[----:B------:R-:W1:Y:S02]  /*0570*/  LDC.64 R12, c[0x0][0x248] ;  /* 0x00009200ff0c7b82 */ /* 0x000e640000000a00 */
[----:B------:R-:W-:-:S04]  /*0580*/  IMAD.WIDE R14, R17, 0x4, R14 ;  /* 0x00000004110e7825 */ /* 0x000fc800078e020e */
[----:B------:R-:W-:-:S04]  /*0590*/  IMAD.WIDE R18, R11, 0x4, R18 ;  /* 0x000000040b127825 */ /* 0x000fc800078e0212 */
[----:B------:R-:W-:Y:S01]  /*05a0*/  IMAD.SHL.U32 R17, R16, 0x100, RZ ;  /* 0x0000010010117824 */ /* 0x000fe200078e00ff */
[----:B------:R2:W3:Y:S01]  /*05b0*/  @P1 LDG.E.EL.64 R2, desc[UR4][R18.64+-0x200] ;  /* 0xfffe000412021981 */ /* 0x0004e2000c2e1b00 */
[C---:B------:R-:W-:Y:S01]  /*05c0*/  IMAD.WIDE R24, R11.reuse, 0x4, R14 ;  /* 0x000000040b187825 */ /* 0x040fe200078e020e */
[--C-:B------:R-:W-:Y:S02]  /*05d0*/  SHF.R.S32.HI R16, RZ, 0x1f, R22.reuse ;  /* 0x0000001fff107819 */ /* 0x100fe40000011416 */
[----:B------:R-:W-:Y:S01]  /*05e0*/  CS2R R8, SRZ ;  /* 0x0000000000087805 */ /* 0x000fe2000001ff00 */
[----:B------:R-:W-:Y:S01]  /*05f0*/  IMAD R11, R11, 0x100, R22 ;  /* 0x000001000b0b7824 */ /* 0x000fe200078e0216 */
[----:B------:R-:W-:Y:S01]  /*0600*/  IADD3 R22, P2, R22, R17, RZ ;  /* 0x0000001116167210 */ /* 0x000fe20007f5e0ff */
[----:B------:R-:W-:Y:S02]  /*0610*/  IMAD.MOV.U32 R14, RZ, RZ, RZ ;  /* 0x000000ffff0e7224 */ /* 0x000fe400078e00ff */
[----:B------:R-:W-:Y:S01]  /*0620*/  VIADD R15, R11, 0xffff8000 ;  /* 0xffff80000b0f7836 */ /* 0x000fe20000000000 */
[----:B------:R-:W-:Y:S01]  /*0630*/  LEA.HI.X.SX32 R17, R17, R16, 0x1, P2 ;  /* 0x0000001011117211 */ /* 0x000fe200010f0eff */
[----:B------:R-:W-:Y:S01]  /*0640*/  IMAD.MOV.U32 R11, RZ, RZ, RZ ;  /* 0x000000ffff0b7224 */ /* 0x000fe200078e00ff */
[----:B------:R-:W-:Y:S01]  /*0650*/  LEA R16, P2, R22, UR6, 0x2 ;  /* 0x0000000616107c11 */ /* 0x000fe2000f8410ff */
[----:B------:R4:W5:Y:S01]  /*0660*/  @P1 LDG.E.EL.64 R8, desc[UR4][R24.64+-0x200] ;  /* 0xfffe000418081981 */ /* 0x000962000c2e1b00 */
[----:B--2---:R-:W-:Y:S01]  /*0670*/  IMAD.WIDE R18, R15, 0x4, R6 ;  /* 0x000000040f127825 */ /* 0x004fe200078e0206 */
[----:B------:R-:W-:-:S02]  /*0680*/  CS2R R6, SRZ ;  /* 0x0000000000067805 */ /* 0x000fc4000001ff00 */
[----:B------:R-:W-:Y:S01]  /*0690*/  LEA.HI.X R17, R22, UR7, R17, 0x2, P2 ;  /* 0x0000000716117c11 */ /* 0x000fe200090f1411 */
[----:B------:R-:W2:Y:S01]  /*06a0*/  @P1 LDG.E.EL R11, desc[UR4][R20.64] ;  /* 0x00000004140b1981 */ /* 0x000ea2000c2e1900 */
[----:B-1----:R-:W-:-:S03]  /*06b0*/  IMAD.WIDE R22, R0, 0x4, R12 ;  /* 0x0000000400167825 */ /* 0x002fc600078e020c */
[----:B------:R-:W2:Y:S01]  /*06c0*/  @P1 LDG.E.EL R14, desc[UR4][R20.64] ;  /* 0x00000004140e1981 */ /* 0x000ea2000c2e1900 */
[----:B------:R-:W-:Y:S02]  /*06d0*/  IMAD.MOV.U32 R0, RZ, RZ, RZ ;  /* 0x000000ffff007224 */ /* 0x000fe400078e00ff */
[----:B------:R-:W-:Y:S01]  /*06e0*/  IMAD.MOV.U32 R12, RZ, RZ, RZ ;  /* 0x000000ffff0c7224 */ /* 0x000fe200078e00ff */
[----:B------:R1:W2:Y:S04]  /*06f0*/  @P1 LDG.E.EL R6, desc[UR4][R18.64] ;  /* 0x0000000412061981 */ /* 0x0002a8000c2e1900 */
[----:B------:R1:W2:Y:S04]  /*0700*/  @P1 LDG.E.EL R7, desc[UR4][R16.64+-0x20000] ;  /* 0xfe00000410071981 */ /* 0x0002a8000c2e1900 */
[----:B------:R-:W2:Y:S04]  /*0710*/  @P1 LDG.E.EL R0, desc[UR4][R22.64] ;  /* 0x0000000416001981 */ /* 0x000ea8000c2e1900 */
[----:B------:R1:W2:Y:S01]  /*0720*/  @P1 LDG.E.EL R12, desc[UR4][R22.64] ;  /* 0x00000004160c1981 */ /* 0x0002a2000c2e1900 */
[----:B------:R-:W-:Y:S01]  /*0730*/  SEL R4, R4, RZ, !P0 ;  /* 0x000000ff04047207 */ /* 0x000fe20004000000 */
[----:B----4-:R-:W-:Y:S01]  /*0740*/  IMAD.MOV.U32 R24, RZ, RZ, 0x3ab5ebe6 ;  /* 0x3ab5ebe6ff187424 */ /* 0x010fe200078e00ff */
[----:B------:R-:W-:-:S03]  /*0750*/  SEL R5, R5, RZ, !P0 ;  /* 0x000000ff05057207 */ /* 0x000fc60004000000 */
[C---:B------:R-:W-:Y:S01]  /*0760*/  FMUL R13, R4.reuse, 1.4426950216293334961 ;  /* 0x3fb8aa3b040d7820 */ /* 0x040fe20000400000 */
[----:B------:R-:W-:Y:S01]  /*0770*/  FADD.FTZ R15, |R4|, -RZ ;  /* 0x800000ff040f7221 */ /* 0x000fe20000010200 */
[C---:B-1----:R-:W-:Y:S01]  /*0780*/  FMUL R18, R5.reuse, 1.4426950216293334961 ;  /* 0x3fb8aa3b05127820 */ /* 0x042fe20000400000 */
[----:B0-----:R-:W-:-:S03]  /*0790*/  FADD.FTZ R16, |R5|, -RZ ;  /* 0x800000ff05107221 */ /* 0x001fc60000010200 */
[----:B------:R-:W0:Y:S01]  /*07a0*/  FRND R13, R13 ;  /* 0x0000000d000d7307 */ /* 0x000e220000201000 */
[----:B------:R-:W-:-:S07]  /*07b0*/  FSETP.GEU.AND P2, PT, R15, 0.40999999642372131348, PT ;  /* 0x3ed1eb850f00780b */ /* 0x000fce0003f4e000 */
[----:B------:R-:W1:Y:S01]  /*07c0*/  FRND R18, R18 ;  /* 0x0000001200127307 */ /* 0x000e620000201000 */
[----:B0-----:R-:W-:Y:S02]  /*07d0*/  FSEL R15, R13, RZ, P2 ;  /* 0x000000ff0d0f7208 */ /* 0x001fe40001000000 */
[----:B------:R-:W-:Y:S02]  /*07e0*/  FSETP.GEU.AND P2, PT, R16, 0.40999999642372131348, PT ;  /* 0x3ed1eb851000780b */ /* 0x000fe40003f4e000 */
[C---:B------:R-:W-:Y:S01]  /*07f0*/  FSETP.NEU.AND P4, PT, R15.reuse, 128, PT ;  /* 0x430000000f00780b */ /* 0x040fe20003f8d000 */
[----:B------:R-:W-:Y:S01]  /*0800*/  FFMA.FTZ R16, -R15, 0.693145751953125, R4 ;  /* 0x3f3172000f107823 */ /* 0x000fe20000010104 */
[----:B-1----:R-:W-:-:S03]  /*0810*/  FSEL R20, R18, RZ, P2 ;  /* 0x000000ff12147208 */ /* 0x002fc60001000000 */
[C---:B------:R-:W-:Y:S01]  /*0820*/  FFMA.FTZ R17, -R15.reuse, 1.428606765330187045e-06, R16 ;  /* 0x35bfbe8e0f117823 */ /* 0x040fe20000010110 */
[----:B------:R-:W-:Y:S02]  /*0830*/  FSEL R13, R15, 127, P4 ;  /* 0x42fe00000f0d7808 */ /* 0x000fe40002000000 */
[C---:B------:R-:W-:Y:S01]  /*0840*/  FSETP.NEU.AND P6, PT, R20.reuse, 128, PT ;  /* 0x430000001400780b */ /* 0x040fe20003fcd000 */
[C---:B------:R-:W-:Y:S01]  /*0850*/  FFMA.FTZ R19, -R20.reuse, 0.693145751953125, R5 ;  /* 0x3f31720014137823 */ /* 0x040fe20000010105 */
[----:B------:R-:W-:Y:S01]  /*0860*/  FFMA.FTZ R18, R17, R24, 0.0083824126049876213074 ;  /* 0x3c09566311127423 */ /* 0x000fe20000010018 */
[----:B------:R-:W0:Y:S01]  /*0870*/  MUFU.EX2 R16, R13 ;  /* 0x0000000d00107308 */ /* 0x000e220000000800 */
[----:B------:R-:W-:Y:S01]  /*0880*/  FSETP.GT.AND P3, PT, R13, 128, PT ;  /* 0x430000000d00780b */ /* 0x000fe20003f64000 */
[C---:B------:R-:W-:Y:S01]  /*0890*/  FFMA.FTZ R15, -R20.reuse, 1.428606765330187045e-06, R19 ;  /* 0x35bfbe8e140f7823 */ /* 0x040fe20000010113 */
[----:B------:R-:W-:Y:S01]  /*08a0*/  FFMA.FTZ R22, R17, R18, 0.041667830199003219604 ;  /* 0x3d2aabe311167423 */ /* 0x000fe20000010012 */
[----:B------:R-:W-:-:S02]  /*08b0*/  FSEL R18, R20, 127, P6 ;  /* 0x42fe000014127808 */ /* 0x000fc40003000000 */
[----:B------:R-:W-:Y:S01]  /*08c0*/  FFMA.FTZ R24, R15, R24, 0.0083824126049876213074 ;  /* 0x3c0956630f187423 */ /* 0x000fe20000010018 */
[----:B------:R-:W-:Y:S01]  /*08d0*/  FFMA.FTZ R22, R17, R22, 0.16666397452354431152 ;  /* 0x3e2aa9f611167423 */ /* 0x000fe20000010016 */
[----:B------:R-:W1:Y:S01]  /*08e0*/  MUFU.EX2 R19, R18 ;  /* 0x0000001200137308 */ /* 0x000e620000000800 */
[----:B------:R-:W-:Y:S01]  /*08f0*/  FSETP.GEU.AND P2, PT, R13, -25, PT ;  /* 0xc1c800000d00780b */ /* 0x000fe20003f4e000 */
[----:B------:R-:W-:Y:S01]  /*0900*/  FFMA.FTZ R24, R15, R24, 0.041667830199003219604 ;  /* 0x3d2aabe30f187423 */ /* 0x000fe20000010018 */
[----:B------:R-:W-:Y:S01]  /*0910*/  FFMA.FTZ R22, R17, R22, 0.49999994039535522461 ;  /* 0x3efffffe11167423 */ /* 0x000fe20000010016 */
[----:B------:R-:W-:Y:S02]  /*0920*/  FSETP.GT.AND P5, PT, R18, 128, PT ;  /* 0x430000001200780b */ /* 0x000fe40003fa4000 */
[----:B------:R-:W-:Y:S01]  /*0930*/  FFMA.FTZ R24, R15, R24, 0.16666397452354431152 ;  /* 0x3e2aa9f60f187423 */ /* 0x000fe20000010018 */
[----:B------:R-:W-:Y:S01]  /*0940*/  FMUL R22, R17, R22 ;  /* 0x0000001611167220 */ /* 0x000fe20000400000 */
[----:B0-----:R-:W-:-:S02]  /*0950*/  FADD R21, R16, -1 ;  /* 0xbf80000010157421 */ /* 0x001fc40000000000 */
[----:B------:R-:W-:Y:S01]  /*0960*/  FFMA.FTZ R24, R15, R24, 0.49999994039535522461 ;  /* 0x3efffffe0f187423 */ /* 0x000fe20000010018 */
[----:B------:R-:W-:-:S03]  /*0970*/  FFMA.FTZ R17, R17, R22, R17 ;  /* 0x0000001611117223 */ /* 0x000fc60000010011 */
[----:B------:R-:W-:Y:S01]  /*0980*/  FMUL R24, R15, R24 ;  /* 0x000000180f187220 */ /* 0x000fe20000400000 */
[----:B------:R-:W-:Y:S01]  /*0990*/  FFMA.FTZ R16, R16, R17, R21 ;  /* 0x0000001110107223 */ /* 0x000fe20000010015 */
[----:B-1----:R-:W-:Y:S02]  /*09a0*/  FADD R20, R19, -1 ;  /* 0xbf80000013147421 */ /* 0x002fe40000000000 */
[----:B------:R-:W-:Y:S01]  /*09b0*/  FFMA.FTZ R24, R15, R24, R15 ;  /* 0x000000180f187223 */ /* 0x000fe2000001000f */
[----:B------:R-:W-:Y:S01]  /*09c0*/  @!P4 FADD R16, R16, R16 ;  /* 0x000000101010c221 */ /* 0x000fe20000000000 */
[----:B------:R-:W-:Y:S02]  /*09d0*/  FSETP.GEU.AND P4, PT, R18, -25, PT ;  /* 0xc1c800001200780b */ /* 0x000fe40003f8e000 */
[----:B------:R-:W-:Y:S02]  /*09e0*/  FFMA.FTZ R19, R19, R24, R20 ;  /* 0x0000001813137223 */ /* 0x000fe40000010014 */
[----:B------:R-:W-:-:S02]  /*09f0*/  FSEL R16, R16, +INF , !P3 ;  /* 0x7f80000010107808 */ /* 0x000fc40005800000 */
[----:B------:R-:W-:Y:S01]  /*0a00*/  @!P6 FADD R19, R19, R19 ;  /* 0x000000131313e221 */ /* 0x000fe20000000000 */
[----:B------:R-:W-:Y:S02]  /*0a10*/  FSETP.NEU.AND P3, PT, R4, RZ, PT ;  /* 0x000000ff0400720b */ /* 0x000fe40003f6d000 */
[----:B------:R-:W-:Y:S02]  /*0a20*/  FSETP.NEU.AND P6, PT, R5, RZ, PT ;  /* 0x000000ff0500720b */ /* 0x000fe40003fcd000 */
[----:B------:R-:W-:Y:S02]  /*0a30*/  FSEL R19, R19, +INF , !P5 ;  /* 0x7f80000013137808 */ /* 0x000fe40006800000 */
[----:B---3--:R-:W-:Y:S02]  /*0a40*/  SEL R15, R2, RZ, P1 ;  /* 0x000000ff020f7207 */ /* 0x008fe40000800000 */
[----:B------:R-:W-:Y:S02]  /*0a50*/  SEL R17, R3, RZ, P1 ;  /* 0x000000ff03117207 */ /* 0x000fe40000800000 */
[----:B------:R-:W0:Y:S01]  /*0a60*/  LDC.64 R2, c[0x0][0x250] ;  /* 0x00009400ff027b82 */ /* 0x000e220000000a00 */
[----:B-----5:R-:W-:-:S02]  /*0a70*/  SEL R8, R8, RZ, P1 ;  /* 0x000000ff08087207 */ /* 0x020fc40000800000 */
[----:B------:R-:W-:Y:S01]  /*0a80*/  SEL R13, R9, RZ, P1 ;  /* 0x000000ff090d7207 */ /* 0x000fe20000800000 */
[----:B------:R-:W-:Y:S01]  /*0a90*/  FADD R9, R4, R4 ;  /* 0x0000000404097221 */ /* 0x000fe20000000000 */
[----:B--2---:R-:W-:Y:S01]  /*0aa0*/  SEL R11, R11, RZ, P1 ;  /* 0x000000ff0b0b7207 */ /* 0x004fe20000800000 */
[----:B------:R-:W-:Y:S01]  /*0ab0*/  FADD R18, -R15, R8 ;  /* 0x000000080f127221 */ /* 0x000fe20000000100 */
[----:B------:R-:W-:Y:S01]  /*0ac0*/  FSEL R8, R19, -1, P4 ;  /* 0xbf80000013087808 */ /* 0x000fe20002000000 */
[----:B------:R-:W-:Y:S01]  /*0ad0*/  FADD R20, -R17, R13 ;  /* 0x0000000d11147221 */ /* 0x000fe20000000100 */
[----:B------:R-:W-:Y:S01]  /*0ae0*/  SEL R14, R14, RZ, P1 ;  /* 0x000000ff0e0e7207 */ /* 0x000fe20000800000 */
[----:B------:R-:W-:Y:S01]  /*0af0*/  FFMA R11, R18, R11, R15 ;  /* 0x0000000b120b7223 */ /* 0x000fe2000000000f */
[----:B------:R-:W-:Y:S01]  /*0b00*/  @P3 FSEL R9, R16, -1, P2 ;  /* 0xbf80000010093808 */ /* 0x000fe20001000000 */
[----:B------:R-:W-:Y:S01]  /*0b10*/  @!P6 FADD R8, R5, R5 ;  /* 0x000000050508e221 */ /* 0x000fe20000000000 */
[----:B------:R-:W-:Y:S01]  /*0b20*/  SEL R6, R6, RZ, P1 ;  /* 0x000000ff06067207 */ /* 0x000fe20000800000 */
[----:B------:R-:W-:Y:S01]  /*0b30*/  FFMA R14, R20, R14, R17 ;  /* 0x0000000e140e7223 */ /* 0x000fe20000000011 */
[----:B------:R-:W-:Y:S01]  /*0b40*/  FSETP.GT.AND P3, PT, R4, RZ, PT ;  /* 0x000000ff0400720b */ /* 0x000fe20003f64000 */
[----:B0-----:R-:W-:Y:S01]  /*0b50*/  IMAD.WIDE R2, R10, 0x4, R2 ;  /* 0x000000040a027825 */ /* 0x001fe200078e0202 */
[----:B------:R-:W-:-:S03]  /*0b60*/  SEL R7, R7, RZ, P1 ;  /* 0x000000ff07077207 */ /* 0x000fc60000800000 */
[----:B------:R-:W-:Y:S01]  /*0b70*/  FADD R11, -R6, R11 ;  /* 0x0000000b060b7221 */ /* 0x000fe20000000100 */
[----:B------:R-:W-:Y:S02]  /*0b80*/  FSETP.GT.AND P2, PT, R5, RZ, PT ;  /* 0x000000ff0500720b */ /* 0x000fe40003f44000 */
[----:B------:R-:W-:Y:S01]  /*0b90*/  SEL R0, R0, RZ, P1 ;  /* 0x000000ff00007207 */ /* 0x000fe20000800000 */
[----:B------:R-:W-:Y:S01]  /*0ba0*/  FADD R14, -R7, R14 ;  /* 0x0000000e070e7221 */ /* 0x000fe20000000100 */
[----:B------:R-:W-:Y:S02]  /*0bb0*/  FSEL R4, R4, R9, P3 ;  /* 0x0000000904047208 */ /* 0x000fe40001800000 */
[----:B------:R-:W-:Y:S01]  /*0bc0*/  SEL R12, R12, RZ, P1 ;  /* 0x000000ff0c0c7207 */ /* 0x000fe20000800000 */
[----:B------:R-:W-:Y:S01]  /*0bd0*/  @P0 FFMA R4, R11, R0, R6 ;  /* 0x000000000b040223 */ /* 0x000fe20000000006 */
[----:B------:R-:W-:-:S03]  /*0be0*/  FSEL R5, R5, R8, P2 ;  /* 0x0000000805057208 */ /* 0x000fc60001000000 */
[----:B------:R-:W-:-:S05]  /*0bf0*/  @P0 FFMA R5, R14, R12, R7 ;  /* 0x0000000c0e050223 */ /* 0x000fca0000000007 */
[----:B------:R-:W-:Y:S01]  /*0c00*/  STG.E.64 desc[UR4][R2.64], R4 ;  /* 0x0000000402007986 */ /* 0x000fe2000c101b04 */
[----:B------:R-:W-:Y:S05]  /*0c10*/  EXIT ;  /* 0x000000000000794d */ /* 0x000fea0003800000 */
.L_x_0:
[----:B------:R-:W-:-:S00]  /*0c20*/  BRA `(.L_x_0) ;  /* 0xfffffffc00fc7947 */ /* 0x000fc0000383ffff */
[----:B------:R-:W-:-:S00]  /*0c30*/  NOP ;  /* 0x0000000000007918 */ /* 0x000fc00000000000 */
        /* <DEDUP_REMOVED lines=12> */
.L_x_1:


//--------------------- .nv.global.init           --------------------------
	.section	.nv.global.init,"aw",@progbits
.nv.global.init:
	.type		_$_str,@object
	.size		_$_str,(.L_0 - _$_str)
_$_str:
        /*0000*/ 	.byte	0x5f, 0x5f, 0x43, 0x55, 0x44, 0x41, 0x5f, 0x46, 0x54, 0x5a, 0x00
.L_0:


//--------------------- .nv.constant0.triton_poi_fused_cat_39 --------------------------
	.section	.nv.constant0.triton_poi_fused_cat_39,"a",@progbits
	.sectionflags	@""
	.align	4
.nv.constant0.triton_poi_fused_cat_39:
	.zero		604
